	.headerflags	@"EF_CUDA_TEXMODE_UNIFIED EF_CUDA_64BIT_ADDRESS EF_CUDA_ACCELERATORS EF_CUDA_SM90 EF_CUDA_VIRTUAL_SM(EF_CUDA_SM90)"
	.elftype	@"ET_EXEC"


//--------------------- .nv.info                  --------------------------
	.section	.nv.info,"",@"SHT_CUDA_INFO"
	.align	4


	//----- nvinfo : EIATTR_REGCOUNT
	.align		4
        /*0000*/ 	.byte	0x04, 0x2f
        /*0002*/ 	.short	(.L_1 - .L_0)
	.align		4
.L_0:
        /*0004*/ 	.word	index@(triton_poi_fused_convolution_relu_8)
        /*0008*/ 	.word	0x00000020


	//----- nvinfo : EIATTR_MIN_STACK_SIZE
	.align		4
.L_1:
        /*000c*/ 	.byte	0x04, 0x12
        /*000e*/ 	.short	(.L_3 - .L_2)
	.align		4
.L_2:
        /*0010*/ 	.word	index@(triton_poi_fused_convolution_relu_8)
        /*0014*/ 	.word	0x00000000


	//----- nvinfo : EIATTR_FRAME_SIZE
	.align		4
.L_3:
        /*0018*/ 	.byte	0x04, 0x11
        /*001a*/ 	.short	(.L_5 - .L_4)
	.align		4
.L_4:
        /*001c*/ 	.word	index@(triton_poi_fused_convolution_relu_8)
        /*0020*/ 	.word	0x00000000


	//----- nvinfo : EIATTR_MIN_STACK_SIZE
	.align		4
.L_5:
        /*0024*/ 	.byte	0x04, 0x12
        /*0026*/ 	.short	(.L_7 - .L_6)
	.align		4
.L_6:
        /*0028*/ 	.word	index@(triton_poi_fused_convolution_relu_8)
        /*002c*/ 	.word	0x00000000
.L_7:


//--------------------- .nv.info.triton_poi_fused_convolution_relu_8 --------------------------
	.section	.nv.info.triton_poi_fused_convolution_relu_8,"",@"SHT_CUDA_INFO"
	.sectionflags	@""
	.align	4


	//----- nvinfo : EIATTR_CUDA_API_VERSION
	.align		4
        /*0000*/ 	.byte	0x04, 0x37
        /*0002*/ 	.short	(.L_9 - .L_8)
.L_8:
        /*0004*/ 	.word	0x0000007c


	//----- nvinfo : EIATTR_KPARAM_INFO
	.align		4
.L_9:
        /*0008*/ 	.byte	0x04, 0x17
        /*000a*/ 	.short	(.L_11 - .L_10)
.L_10:
        /*000c*/ 	.word	0x00000000
        /*0010*/ 	.short	0x0005
        /*0012*/ 	.short	0x0024
        /*0014*/ 	.byte	0x00, 0xf0, 0x11, 0x00


	//----- nvinfo : EIATTR_KPARAM_INFO
	.align		4
.L_11:
        /*0018*/ 	.byte	0x04, 0x17
        /*001a*/ 	.short	(.L_13 - .L_12)
.L_12:
        /*001c*/ 	.word	0x00000000
        /*0020*/ 	.short	0x0004
        /*0022*/ 	.short	0x0020
        /*0024*/ 	.byte	0x00, 0xf0, 0x11, 0x00


	//----- nvinfo : EIATTR_KPARAM_INFO
	.align		4
.L_13:
        /*0028*/ 	.byte	0x04, 0x17
        /*002a*/ 	.short	(.L_15 - .L_14)
.L_14:
        /*002c*/ 	.word	0x00000000
        /*0030*/ 	.short	0x0003
        /*0032*/ 	.short	0x0018
        /*0034*/ 	.byte	0x00, 0xf4, 0x21, 0x00


	//----- nvinfo : EIATTR_KPARAM_INFO
	.align		4
.L_15:
        /*0038*/ 	.byte	0x04, 0x17
        /*003a*/ 	.short	(.L_17 - .L_16)
.L_16:
        /*003c*/ 	.word	0x00000000
        /*0040*/ 	.short	0x0002
        /*0042*/ 	.short	0x0010
        /*0044*/ 	.byte	0x00, 0xf4, 0x21, 0x00


	//----- nvinfo : EIATTR_KPARAM_INFO
	.align		4
.L_17:
        /*0048*/ 	.byte	0x04, 0x17
        /*004a*/ 	.short	(.L_19 - .L_18)
.L_18:
        /*004c*/ 	.word	0x00000000
        /*0050*/ 	.short	0x0001
        /*0052*/ 	.short	0x0008
        /*0054*/ 	.byte	0x00, 0xf4, 0x21, 0x00


	//----- nvinfo : EIATTR_KPARAM_INFO
	.align		4
.L_19:
        /*0058*/ 	.byte	0x04, 0x17
        /*005a*/ 	.short	(.L_21 - .L_20)
.L_20:
        /*005c*/ 	.word	0x00000000
        /*0060*/ 	.short	0x0000
        /*0062*/ 	.short	0x0000
        /*0064*/ 	.byte	0x00, 0xf4, 0x21, 0x00


	//----- nvinfo : EIATTR_SPARSE_MMA_MASK
	.align		4
.L_21:
        /*0068*/ 	.byte	0x03, 0x50
        /*006a*/ 	.short	0x0000


	//----- nvinfo : EIATTR_MAXREG_COUNT
	.align		4
        /*006c*/ 	.byte	0x03, 0x1b
        /*006e*/ 	.short	0x00ff


	//----- nvinfo : EIATTR_EXIT_INSTR_OFFSETS
	.align		4
        /*0070*/ 	.byte	0x04, 0x1c
        /*0072*/ 	.short	(.L_23 - .L_22)


	//   ....[0]....
.L_22:
        /*0074*/ 	.word	0x00000770


	//   ....[1]....
        /*0078*/ 	.word	0x00000790


	//----- nvinfo : EIATTR_REQNTID
	.align		4
.L_23:
        /*007c*/ 	.byte	0x04, 0x10
        /*007e*/ 	.short	(.L_25 - .L_24)
.L_24:
        /*0080*/ 	.word	0x00000080
        /*0084*/ 	.word	0x00000001
        /*0088*/ 	.word	0x00000001


	//----- nvinfo : EIATTR_CBANK_PARAM_SIZE
	.align		4
.L_25:
        /*008c*/ 	.byte	0x03, 0x19
        /*008e*/ 	.short	0x0028


	//----- nvinfo : EIATTR_PARAM_CBANK
	.align		4
        /*0090*/ 	.byte	0x04, 0x0a
        /*0092*/ 	.short	(.L_27 - .L_26)
	.align		4
.L_26:
        /*0094*/ 	.word	index@(.nv.constant0.triton_poi_fused_convolution_relu_8)
        /*0098*/ 	.short	0x0210
        /*009a*/ 	.short	0x0028


	//----- nvinfo : EIATTR_SW_WAR
	.align		4
.L_27:
        /*009c*/ 	.byte	0x04, 0x36
        /*009e*/ 	.short	(.L_29 - .L_28)
.L_28:
        /*00a0*/ 	.word	0x00000008
.L_29:


//--------------------- .nv.callgraph             --------------------------
	.section	.nv.callgraph,"",@"SHT_CUDA_CALLGRAPH"
	.align	4
	.sectionentsize	8
	.align		4
        /*0000*/ 	.word	0x00000000
	.align		4
        /*0004*/ 	.word	0xffffffff
	.align		4
        /*0008*/ 	.word	0x00000000
	.align		4
        /*000c*/ 	.word	0xfffffffe
	.align		4
        /*0010*/ 	.word	0x00000000
	.align		4
        /*0014*/ 	.word	0xfffffffd
	.align		4
        /*0018*/ 	.word	0x00000000
	.align		4
        /*001c*/ 	.word	0xfffffffc


//--------------------- .text.triton_poi_fused_convolution_relu_8 --------------------------
	.section	.text.triton_poi_fused_convolution_relu_8,"ax",@progbits
	.sectionflags	@"SHF_BARRIERS=1"
	.align	128
        .global         triton_poi_fused_convolution_relu_8
        .type           triton_poi_fused_convolution_relu_8,@function
        .size           triton_poi_fused_convolution_relu_8,(.L_x_1 - triton_poi_fused_convolution_relu_8)
        .other          triton_poi_fused_convolution_relu_8,@"STO_CUDA_ENTRY STV_DEFAULT"
triton_poi_fused_convolution_relu_8:
.text.triton_poi_fused_convolution_relu_8:
[----:B------:R-:W0:Y:S02]  /*0000*/  LDC R1, c[0x0][0x28] ;  /* 0x00000a00ff017b82 */ /* 0x000e240000000800 */
[----:B------:R-:W1:Y:S01]  /*0010*/  S2R R21, SR_CTAID.Y ;  /* 0x0000000000157919 */ /* 0x000e620000002600 */
[----:B------:R-:W2:Y:S01]  /*0020*/  LDC.64 R4, c[0x0][0x218] ;  /* 0x00008600ff047b82 */ /* 0x000ea20000000a00 */
[----:B------:R-:W-:Y:S01]  /*0030*/  ULDC.64 UR6, c[0x0][0x208] ;  /* 0x0000820000067ab9 */ /* 0x000fe20000000a00 */
[----:B------:R-:W3:Y:S01]  /*0040*/  S2R R0, SR_TID.X ;  /* 0x0000000000007919 */ /* 0x000ee20000002100 */
[----:B------:R-:W4:Y:S05]  /*0050*/  S2R R19, SR_CTAID.X ;  /* 0x0000000000137919 */ /* 0x000f2a0000002500 */
[----:B------:R-:W5:Y:S01]  /*0060*/  LDC.64 R2, c[0x0][0x210] ;  /* 0x00008400ff027b82 */ /* 0x000f620000000a00 */
[----:B-1----:R-:W-:-:S02]  /*0070*/  IMAD.SHL.U32 R21, R21, 0x20, RZ ;  /* 0x0000002015157824 */ /* 0x002fc400078e00ff */
[----:B---3--:R-:W-:Y:S01]  /*0080*/  IMAD.SHL.U32 R16, R0, 0x4, RZ ;  /* 0x0000000400107824 */ /* 0x008fe200078e00ff */
[----:B------:R-:W-:Y:S01]  /*0090*/  SHF.R.U32.HI R26, RZ, 0x3, R0 ;  /* 0x00000003ff1a7819 */ /* 0x000fe20000011600 */
[----:B----4-:R-:W-:-:S03]  /*00a0*/  IMAD.SHL.U32 R19, R19, 0x20, RZ ;  /* 0x0000002013137824 */ /* 0x010fc600078e00ff */
[----:B------:R-:W-:Y:S02]  /*00b0*/  LOP3.LUT R6, R21, 0x1c, R16, 0xf8, !PT ;  /* 0x0000001c15067812 */ /* 0x000fe400078ef810 */
[----:B------:R-:W-:-:S03]  /*00c0*/  SGXT.U32 R26, R26, 0x4 ;  /* 0x000000041a1a781a */ /* 0x000fc60000000000 */
[----:B------:R-:W-:Y:S01]  /*00d0*/  IMAD.HI R7, R6, 0x2aaaaaab, RZ ;  /* 0x2aaaaaab06077827 */ /* 0x000fe200078e02ff */
[----:B------:R-:W-:-:S04]  /*00e0*/  LOP3.LUT R27, R19, R26, RZ, 0xfc, !PT ;  /* 0x0000001a131b7212 */ /* 0x000fc800078efcff */
[----:B------:R-:W-:Y:S02]  /*00f0*/  SHF.R.U32.HI R8, RZ, 0x1f, R7 ;  /* 0x0000001fff087819 */ /* 0x000fe40000011607 */
[----:B------:R-:W-:Y:S02]  /*0100*/  ISETP.GE.AND P3, PT, R27, 0x100, PT ;  /* 0x000001001b00780c */ /* 0x000fe40003f66270 */
[----:B------:R-:W-:-:S05]  /*0110*/  LEA.HI.SX32 R7, R7, R8, 0x19 ;  /* 0x0000000807077211 */ /* 0x000fca00078fcaff */
[----:B------:R-:W-:Y:S01]  /*0120*/  IMAD R6, R7, -0x300, R6 ;  /* 0xfffffd0007067824 */ /* 0x000fe200078e0206 */
[----:B------:R-:W-:-:S03]  /*0130*/  LOP3.LUT R25, R19, 0x10, R26, 0xfe, !PT ;  /* 0x0000001013197812 */ /* 0x000fc600078efe1a */
[----:B------:R-:W-:Y:S01]  /*0140*/  IMAD R8, R7, 0x30000, R6 ;  /* 0x0003000007087824 */ /* 0x000fe200078e0206 */
[----:B------:R-:W-:Y:S01]  /*0150*/  ISETP.GE.AND P0, PT, R25, 0x100, PT ;  /* 0x000001001900780c */ /* 0x000fe20003f06270 */
[----:B--2---:R-:W-:Y:S01]  /*0160*/  IMAD.WIDE R12, R6, 0x4, R4 ;  /* 0x00000004060c7825 */ /* 0x004fe200078e0204 */
[----:B------:R-:W-:Y:S02]  /*0170*/  CS2R R4, SRZ ;  /* 0x0000000000047805 */ /* 0x000fe4000001ff00 */
[----:B------:R-:W-:Y:S01]  /*0180*/  CS2R R6, SRZ ;  /* 0x0000000000067805 */ /* 0x000fe2000001ff00 */
[--C-:B------:R-:W-:Y:S02]  /*0190*/  IMAD R27, R27, 0x300, R8.reuse ;  /* 0x000003001b1b7824 */ /* 0x100fe400078e0208 */
[----:B------:R-:W-:Y:S01]  /*01a0*/  IMAD R25, R25, 0x300, R8 ;  /* 0x0000030019197824 */ /* 0x000fe200078e0208 */
[----:B------:R-:W2:Y:S01]  /*01b0*/  LDG.E.EL.128 R12, desc[UR6][R12.64] ;  /* 0x000000060c0c7981 */ /* 0x000ea2000c2e1d00 */
[----:B-----5:R-:W-:Y:S01]  /*01c0*/  IMAD.WIDE R22, R27, 0x4, R2 ;  /* 0x000000041b167825 */ /* 0x020fe200078e0202 */
[----:B------:R-:W-:-:S02]  /*01d0*/  CS2R R8, SRZ ;  /* 0x0000000000087805 */ /* 0x000fc4000001ff00 */
[----:B------:R-:W-:Y:S02]  /*01e0*/  CS2R R10, SRZ ;  /* 0x00000000000a7805 */ /* 0x000fe4000001ff00 */
[----:B------:R1:W2:Y:S01]  /*01f0*/  @!P3 LDG.E.EL.128 R4, desc[UR6][R22.64] ;  /* 0x000000061604b981 */ /* 0x0002a2000c2e1d00 */
[----:B------:R-:W-:-:S05]  /*0200*/  IMAD.WIDE R2, R25, 0x4, R2 ;  /* 0x0000000419027825 */ /* 0x000fca00078e0202 */
[----:B------:R3:W4:Y:S01]  /*0210*/  @!P0 LDG.E.EL.128 R8, desc[UR6][R2.64] ;  /* 0x0000000602088981 */ /* 0x000722000c2e1d00 */
[----:B------:R-:W5:Y:S01]  /*0220*/  S2UR UR5, SR_CgaCtaId ;  /* 0x00000000000579c3 */ /* 0x000f620000008800 */
[----:B------:R-:W-:Y:S01]  /*0230*/  IMAD.SHL.U32 R0, R0, 0x80, RZ ;  /* 0x0000008000007824 */ /* 0x000fe200078e00ff */
[----:B------:R-:W-:-:S04]  /*0240*/  UMOV UR4, 0x400 ;  /* 0x0000040000047882 */ /* 0x000fc80000000000 */
[----:B-1----:R-:W-:Y:S02]  /*0250*/  LOP3.LUT R23, R0, 0x380, RZ, 0xc0, !PT ;  /* 0x0000038000177812 */ /* 0x002fe400078ec0ff */
[-C--:B------:R-:W-:Y:S02]  /*0260*/  LOP3.LUT R17, R21, R26.reuse, RZ, 0xfc, !PT ;  /* 0x0000001a15117212 */ /* 0x080fe400078efcff */
[C---:B------:R-:W-:Y:S02]  /*0270*/  LOP3.LUT R0, R23.reuse, R26, RZ, 0xfc, !PT ;  /* 0x0000001a17007212 */ /* 0x040fe400078efcff */
[C---:B---3--:R-:W-:Y:S02]  /*0280*/  LOP3.LUT R3, R23.reuse, 0x40, RZ, 0xfc, !PT ;  /* 0x0000004017037812 */ /* 0x048fe400078efcff */
[----:B------:R-:W-:Y:S02]  /*0290*/  LOP3.LUT R26, R21, 0x10, R26, 0xfe, !PT ;  /* 0x00000010151a7812 */ /* 0x000fe400078efe1a */
[----:B------:R-:W-:-:S02]  /*02a0*/  LOP3.LUT R21, R23, 0x20, RZ, 0xfc, !PT ;  /* 0x0000002017157812 */ /* 0x000fc400078efcff */
[----:B------:R-:W-:Y:S02]  /*02b0*/  LOP3.LUT R29, R23, 0x60, RZ, 0xfc, !PT ;  /* 0x00000060171d7812 */ /* 0x000fe400078efcff */
[-C--:B------:R-:W-:Y:S01]  /*02c0*/  LEA.HI R3, R3, R0.reuse, RZ, 0x1b ;  /* 0x0000000003037211 */ /* 0x080fe200078fd8ff */
[----:B-----5:R-:W-:Y:S01]  /*02d0*/  UPRMT UR4, UR5, 0x654, UR4 ;  /* 0x0000065405047896 */ /* 0x020fe20008000004 */
[-C--:B------:R-:W-:Y:S02]  /*02e0*/  LEA.HI R18, R23, R0.reuse, RZ, 0x1b ;  /* 0x0000000017127211 */ /* 0x080fe400078fd8ff */
[-C--:B------:R-:W-:Y:S02]  /*02f0*/  LEA.HI R21, R21, R0.reuse, RZ, 0x1b ;  /* 0x0000000015157211 */ /* 0x080fe400078fd8ff */
[----:B------:R-:W-:Y:S02]  /*0300*/  LEA.HI R20, R29, R0, RZ, 0x1b ;  /* 0x000000001d147211 */ /* 0x000fe400078fd8ff */
[----:B------:R-:W-:-:S02]  /*0310*/  LEA R29, R3, UR4, 0x2 ;  /* 0x00000004031d7c11 */ /* 0x000fc4000f8e10ff */
[----:B------:R-:W-:Y:S02]  /*0320*/  LEA R23, R18, UR4, 0x2 ;  /* 0x0000000412177c11 */ /* 0x000fe4000f8e10ff */
[----:B------:R-:W-:Y:S02]  /*0330*/  SHF.R.U32.HI R3, RZ, 0x5, R16 ;  /* 0x00000005ff037819 */ /* 0x000fe40000011610 */
[----:B------:R-:W-:Y:S02]  /*0340*/  LEA R28, R21, UR4, 0x2 ;  /* 0x00000004151c7c11 */ /* 0x000fe4000f8e10ff */
[----:B------:R-:W-:Y:S02]  /*0350*/  LOP3.LUT R18, R19, 0x1c, R16, 0xf8, !PT ;  /* 0x0000001c13127812 */ /* 0x000fe400078ef810 */
[----:B------:R-:W-:Y:S02]  /*0360*/  LOP3.LUT R16, R16, 0x1fc, RZ, 0xc0, !PT ;  /* 0x000001fc10107812 */ /* 0x000fe400078ec0ff */
[----:B------:R-:W-:-:S02]  /*0370*/  SGXT.U32 R3, R3, 0x4 ;  /* 0x000000040303781a */ /* 0x000fc40000000000 */
[----:B------:R-:W-:-:S03]  /*0380*/  LEA R20, R20, UR4, 0x2 ;  /* 0x0000000414147c11 */ /* 0x000fc6000f8e10ff */
[----:B------:R-:W-:-:S05]  /*0390*/  IMAD.IADD R19, R16, 0x1, R3 ;  /* 0x0000000110137824 */ /* 0x000fca00078e0203 */
[----:B------:R-:W-:Y:S01]  /*03a0*/  LEA R19, R19, UR4, 0x2 ;  /* 0x0000000413137c11 */ /* 0x000fe2000f8e10ff */
[--C-:B------:R-:W-:Y:S01]  /*03b0*/  IMAD R17, R17, 0x100, R18.reuse ;  /* 0x0000010011117824 */ /* 0x100fe200078e0212 */
[----:B------:R-:W-:Y:S01]  /*03c0*/  ISETP.GE.AND P4, PT, R18, 0x100, PT ;  /* 0x000001001200780c */ /* 0x000fe20003f86270 */
[----:B------:R-:W-:Y:S02]  /*03d0*/  IMAD R26, R26, 0x100, R18 ;  /* 0x000001001a1a7824 */ /* 0x000fe400078e0212 */
[----:B--2---:R-:W-:Y:S01]  /*03e0*/  FADD R2, R12, R4 ;  /* 0x000000040c027221 */ /* 0x004fe20000000000 */
[----:B------:R-:W-:Y:S01]  /*03f0*/  FADD R22, R13, R5 ;  /* 0x000000050d167221 */ /* 0x000fe20000000000 */
[----:B------:R-:W-:Y:S01]  /*0400*/  FADD R0, R14, R6 ;  /* 0x000000060e007221 */ /* 0x000fe20000000000 */
[----:B------:R-:W-:Y:S02]  /*0410*/  FADD R21, R15, R7 ;  /* 0x000000070f157221 */ /* 0x000fe40000000000 */
[----:B------:R1:W-:Y:S01]  /*0420*/  STS [R23], R2 ;  /* 0x0000000217007388 */ /* 0x0003e20000000800 */
[----:B----4-:R-:W-:-:S03]  /*0430*/  FADD R24, R12, R8 ;  /* 0x000000080c187221 */ /* 0x010fc60000000000 */
[----:B------:R-:W-:Y:S01]  /*0440*/  STS [R28+0x80], R22 ;  /* 0x000080161c007388 */ /* 0x000fe20000000800 */
[----:B------:R-:W-:-:S03]  /*0450*/  FADD R3, R15, R11 ;  /* 0x0000000b0f037221 */ /* 0x000fc60000000000 */
[----:B------:R2:W-:Y:S01]  /*0460*/  STS [R29+0x100], R0 ;  /* 0x000100001d007388 */ /* 0x0005e20000000800 */
[----:B-1----:R-:W-:-:S03]  /*0470*/  FADD R2, R14, R10 ;  /* 0x0000000a0e027221 */ /* 0x002fc60000000000 */
[----:B------:R-:W-:Y:S01]  /*0480*/  STS [R20+0x180], R21 ;  /* 0x0001801514007388 */ /* 0x000fe20000000800 */
[----:B--2---:R-:W-:-:S03]  /*0490*/  FADD R0, R13, R9 ;  /* 0x000000090d007221 */ /* 0x004fc60000000000 */
[----:B------:R-:W-:Y:S04]  /*04a0*/  STS [R23+0x40], R24 ;  /* 0x0000401817007388 */ /* 0x000fe80000000800 */
[----:B------:R-:W-:Y:S04]  /*04b0*/  STS [R28+0xc0], R0 ;  /* 0x0000c0001c007388 */ /* 0x000fe80000000800 */
[----:B------:R1:W-:Y:S04]  /*04c0*/  STS [R29+0x140], R2 ;  /* 0x000140021d007388 */ /* 0x0003e80000000800 */
[----:B------:R-:W-:Y:S01]  /*04d0*/  STS [R20+0x1c0], R3 ;  /* 0x0001c00314007388 */ /* 0x000fe20000000800 */
[----:B------:R-:W-:Y:S08]  /*04e0*/  BAR.SYNC.DEFER_BLOCKING 0x0 ;  /* 0x0000000000007b1d */ /* 0x000ff00000010000 */
[----:B-1----:R-:W1:Y:S01]  /*04f0*/  LDC.64 R28, c[0x0][0x220] ;  /* 0x00008800ff1c7b82 */ /* 0x002e620000000a00 */
[----:B------:R-:W-:Y:S04]  /*0500*/  LDS R20, [R19] ;  /* 0x0000000013147984 */ /* 0x000fe80000000800 */
[----:B------:R-:W-:Y:S04]  /*0510*/  LDS R21, [R19+0x4] ;  /* 0x0000040013157984 */ /* 0x000fe80000000800 */
[----:B------:R-:W-:Y:S04]  /*0520*/  LDS R22, [R19+0x8] ;  /* 0x0000080013167984 */ /* 0x000fe80000000800 */
[----:B------:R-:W2:Y:S01]  /*0530*/  LDS R23, [R19+0xc] ;  /* 0x00000c0013177984 */ /* 0x000ea20000000800 */
[----:B------:R-:W-:-:S02]  /*0540*/  FSETP.GEU.AND P2, PT, R12, -R8, PT ;  /* 0x800000080c00720b */ /* 0x000fc40003f4e000 */
[----:B------:R-:W-:Y:S01]  /*0550*/  FSETP.GEU.AND P1, PT, R13, -R9, PT ;  /* 0x800000090d00720b */ /* 0x000fe20003f2e000 */
[----:B-1----:R-:W-:Y:S01]  /*0560*/  IMAD.WIDE R8, R17, 0x4, R28 ;  /* 0x0000000411087825 */ /* 0x002fe200078e021c */
[----:B------:R-:W-:-:S04]  /*0570*/  LOP3.LUT R17, R16, 0x200, RZ, 0xfc, !PT ;  /* 0x0000020010117812 */ /* 0x000fc800078efcff */
[----:B------:R-:W-:Y:S01]  /*0580*/  LEA.HI R17, R17, R16, RZ, 0x1b ;  /* 0x0000001011117211 */ /* 0x000fe200078fd8ff */
[----:B--2---:R1:W-:Y:S03]  /*0590*/  @!P4 STG.E.128 desc[UR6][R8.64], R20 ;  /* 0x000000140800c986 */ /* 0x0043e6000c101d06 */
[----:B-1----:R-:W-:Y:S01]  /*05a0*/  LEA R20, R17, UR4, 0x2 ;  /* 0x0000000411147c11 */ /* 0x002fe2000f8e10ff */
[----:B------:R-:W1:Y:S04]  /*05b0*/  LDC.64 R8, c[0x0][0x228] ;  /* 0x00008a00ff087b82 */ /* 0x000e680000000a00 */
[----:B------:R-:W-:Y:S04]  /*05c0*/  LDS R16, [R20+0x800] ;  /* 0x0008000014107984 */ /* 0x000fe80000000800 */
[----:B------:R-:W-:Y:S04]  /*05d0*/  LDS R17, [R20+0x804] ;  /* 0x0008040014117984 */ /* 0x000fe80000000800 */
[----:B------:R-:W-:Y:S04]  /*05e0*/  LDS R18, [R20+0x808] ;  /* 0x0008080014127984 */ /* 0x000fe80000000800 */
[----:B------:R-:W2:Y:S01]  /*05f0*/  LDS R19, [R20+0x80c] ;  /* 0x00080c0014137984 */ /* 0x000ea20000000800 */
[C---:B------:R-:W-:Y:S01]  /*0600*/  FSETP.GEU.AND P6, PT, R15.reuse, -R7, PT ;  /* 0x800000070f00720b */ /* 0x040fe20003fce000 */
[----:B------:R-:W-:Y:S01]  /*0610*/  FADD R7, R15, R7 ;  /* 0x000000070f077221 */ /* 0x000fe20000000000 */
[C---:B------:R-:W-:Y:S01]  /*0620*/  FSETP.GEU.AND P5, PT, R14.reuse, -R6, PT ;  /* 0x800000060e00720b */ /* 0x040fe20003fae000 */
[----:B------:R-:W-:-:S03]  /*0630*/  FADD R6, R14, R6 ;  /* 0x000000060e067221 */ /* 0x000fc60000000000 */
[----:B------:R-:W-:Y:S02]  /*0640*/  SEL R7, R7, RZ, P6 ;  /* 0x000000ff07077207 */ /* 0x000fe40003000000 */
[----:B------:R-:W-:Y:S02]  /*0650*/  SEL R6, R6, RZ, P5 ;  /* 0x000000ff06067207 */ /* 0x000fe40002800000 */
[C---:B------:R-:W-:Y:S01]  /*0660*/  FSETP.GEU.AND P6, PT, R13.reuse, -R5, PT ;  /* 0x800000050d00720b */ /* 0x040fe20003fce000 */
[----:B------:R-:W-:Y:S01]  /*0670*/  FADD R5, R13, R5 ;  /* 0x000000050d057221 */ /* 0x000fe20000000000 */
[C---:B------:R-:W-:Y:S01]  /*0680*/  FSETP.GEU.AND P5, PT, R12.reuse, -R4, PT ;  /* 0x800000040c00720b */ /* 0x040fe20003fae000 */
[----:B------:R-:W-:Y:S01]  /*0690*/  FADD R4, R12, R4 ;  /* 0x000000040c047221 */ /* 0x000fe20000000000 */
[----:B------:R-:W-:Y:S02]  /*06a0*/  IMAD.WIDE R28, R26, 0x4, R28 ;  /* 0x000000041a1c7825 */ /* 0x000fe400078e021c */
[----:B------:R-:W-:-:S02]  /*06b0*/  SEL R5, R5, RZ, P6 ;  /* 0x000000ff05057207 */ /* 0x000fc40003000000 */
[--C-:B-1----:R-:W-:Y:S01]  /*06c0*/  IMAD.WIDE R12, R27, 0x4, R8.reuse ;  /* 0x000000041b0c7825 */ /* 0x102fe200078e0208 */
[----:B------:R-:W-:Y:S02]  /*06d0*/  SEL R4, R4, RZ, P5 ;  /* 0x000000ff04047207 */ /* 0x000fe40002800000 */
[----:B------:R-:W-:Y:S01]  /*06e0*/  FSETP.GEU.AND P5, PT, R14, -R10, PT ;  /* 0x8000000a0e00720b */ /* 0x000fe20003fae000 */
[----:B------:R-:W-:Y:S01]  /*06f0*/  IMAD.WIDE R8, R25, 0x4, R8 ;  /* 0x0000000419087825 */ /* 0x000fe200078e0208 */
[----:B------:R-:W-:Y:S02]  /*0700*/  SEL R24, R24, RZ, P2 ;  /* 0x000000ff18187207 */ /* 0x000fe40001000000 */
[----:B------:R-:W-:Y:S02]  /*0710*/  SEL R25, R0, RZ, P1 ;  /* 0x000000ff00197207 */ /* 0x000fe40000800000 */
[----:B------:R-:W-:Y:S01]  /*0720*/  SEL R26, R2, RZ, P5 ;  /* 0x000000ff021a7207 */ /* 0x000fe20002800000 */
[----:B--2---:R1:W-:Y:S01]  /*0730*/  @!P4 STG.E.128 desc[UR6][R28.64], R16 ;  /* 0x000000101c00c986 */ /* 0x0043e2000c101d06 */
[----:B------:R-:W-:-:S03]  /*0740*/  FSETP.GEU.AND P4, PT, R15, -R11, PT ;  /* 0x8000000b0f00720b */ /* 0x000fc60003f8e000 */
[----:B------:R1:W-:Y:S01]  /*0750*/  @!P3 STG.E.128 desc[UR6][R12.64], R4 ;  /* 0x000000040c00b986 */ /* 0x0003e2000c101d06 */
[----:B------:R-:W-:Y:S01]  /*0760*/  SEL R27, R3, RZ, P4 ;  /* 0x000000ff031b7207 */ /* 0x000fe20002000000 */
[----:B------:R-:W-:Y:S08]  /*0770*/  @P0 EXIT ;  /* 0x000000000000094d */ /* 0x000ff00003800000 */
[----:B------:R-:W-:Y:S01]  /*0780*/  STG.E.128 desc[UR6][R8.64], R24 ;  /* 0x0000001808007986 */ /* 0x000fe2000c101d06 */
[----:B------:R-:W-:Y:S05]  /*0790*/  EXIT ;  /* 0x000000000000794d */ /* 0x000fea0003800000 */
.L_x_0:
[----:B------:R-:W-:-:S00]  /*07a0*/  BRA `(.L_x_0) ;  /* 0xfffffffc00fc7947 */ /* 0x000fc0000383ffff */
[----:B------:R-:W-:-:S00]  /*07b0*/  NOP ;  /* 0x0000000000007918 */ /* 0x000fc00000000000 */
        /* <DEDUP_REMOVED lines=12> */
.L_x_1:


//--------------------- .nv.shared.triton_poi_fused_convolution_relu_8 --------------------------
	.section	.nv.shared.triton_poi_fused_convolution_relu_8,"aw",@nobits
	.sectionflags	@""
	.align	16
	.zero		1024


//--------------------- .nv.constant0.triton_poi_fused_convolution_relu_8 --------------------------
	.section	.nv.constant0.triton_poi_fused_convolution_relu_8,"a",@progbits
	.sectionflags	@""
	.align	4
.nv.constant0.triton_poi_fused_convolution_relu_8:
	.zero		568
